//
// Generated by NVIDIA NVVM Compiler
//
// Compiler Build ID: CL-36424714
// Cuda compilation tools, release 13.0, V13.0.88
// Based on NVVM 20.0.0
//

.version 9.0
.target sm_100
.address_size 64

	// .globl	_Z8relukernPKfPfm

.visible .entry _Z8relukernPKfPfm(
	.param .u64 .ptr .align 1 _Z8relukernPKfPfm_param_0,
	.param .u64 .ptr .align 1 _Z8relukernPKfPfm_param_1,
	.param .u64 _Z8relukernPKfPfm_param_2
)
{
	.reg .pred 	%p<5>;
	.reg .b32 	%r<9>;
	.reg .b32 	%f<11>;
	.reg .b64 	%rd<24>;

	ld.param.u64 	%rd12, [_Z8relukernPKfPfm_param_0];
	ld.param.u64 	%rd13, [_Z8relukernPKfPfm_param_1];
	ld.param.u64 	%rd11, [_Z8relukernPKfPfm_param_2];
	cvta.to.global.u64 	%rd1, %rd13;
	cvta.to.global.u64 	%rd2, %rd12;
	shr.u64 	%rd14, %rd11, 2;
	cvt.u32.u64 	%r1, %rd14;
	mov.u32 	%r2, %ntid.x;
	mov.u32 	%r3, %ctaid.x;
	mov.u32 	%r4, %tid.x;
	mad.lo.s32 	%r5, %r2, %r3, %r4;
	cvt.u64.u32 	%rd3, %r5;
	mov.u32 	%r6, %nctaid.x;
	mul.lo.s32 	%r7, %r2, %r6;
	cvt.u64.u32 	%rd4, %r7;
	cvt.s64.s32 	%rd5, %rd14;
	setp.le.u64 	%p1, %rd5, %rd3;
	@%p1 bra 	$L__BB0_3;
	mov.u64 	%rd22, %rd3;
$L__BB0_2:
	shl.b64 	%rd15, %rd22, 4;
	add.s64 	%rd16, %rd2, %rd15;
	ld.global.v4.f32 	{%f1, %f2, %f3, %f4}, [%rd16];
	max.f32 	%f5, %f1, 0f00000000;
	max.f32 	%f6, %f2, 0f00000000;
	max.f32 	%f7, %f3, 0f00000000;
	max.f32 	%f8, %f4, 0f00000000;
	add.s64 	%rd17, %rd1, %rd15;
	st.global.v4.f32 	[%rd17], {%f5, %f6, %f7, %f8};
	add.s64 	%rd22, %rd22, %rd4;
	setp.lt.u64 	%p2, %rd22, %rd5;
	@%p2 bra 	$L__BB0_2;
$L__BB0_3:
	shl.b32 	%r8, %r1, 2;
	cvt.s64.s32 	%rd18, %r8;
	add.s64 	%rd23, %rd18, %rd3;
	setp.ge.u64 	%p3, %rd23, %rd11;
	@%p3 bra 	$L__BB0_5;
$L__BB0_4:
	shl.b64 	%rd19, %rd23, 2;
	add.s64 	%rd20, %rd2, %rd19;
	ld.global.f32 	%f9, [%rd20];
	max.f32 	%f10, %f9, 0f00000000;
	add.s64 	%rd21, %rd1, %rd19;
	st.global.f32 	[%rd21], %f10;
	add.s64 	%rd23, %rd23, %rd4;
	setp.lt.u64 	%p4, %rd23, %rd11;
	@%p4 bra 	$L__BB0_4;
$L__BB0_5:
	ret;

}


// ===== COMPILED SASS (sm_100) =====

	.target	sm_100

	.elftype	@"ET_EXEC"


//--------------------- .note.nv.tkinfo           --------------------------
	.section	.note.nv.tkinfo,"",@"SHT_NOTE"
	.sectionflags	@"SHF_NOTE_NV_TKINFO"
	.tkinfo
        /*0018*/ 	.word	0x00000002
        /*0030*/ 	.string	""
        /*0030*/ 	.string	"ptxas"
        /*0030*/ 	.string	"Cuda compilation tools, release 13.0, V13.0.88"
        /*0030*/ 	.string	"Build cuda_13.0.r13.0/compiler.36424714_0"
        /*0030*/ 	.string	"-arch sm_100 -m 64 "



//--------------------- .note.nv.cuinfo           --------------------------
	.section	.note.nv.cuinfo,"",@"SHT_NOTE"
	.sectionflags	@"SHF_NOTE_NV_CUINFO"
        /*0018*/ 	.short	0x0002
        /*001a*/ 	.short	0x0064
        /*001c*/ 	.short	0x0082
	.zero		2


//--------------------- .nv.info                  --------------------------
	.section	.nv.info,"",@"SHT_CUDA_INFO"
	.align	4


	//----- nvinfo : EIATTR_REGCOUNT
	.align		4
        /*0000*/ 	.byte	0x04, 0x2f
        /*0002*/ 	.short	(.L_1 - .L_0)
	.align		4
.L_0:
        /*0004*/ 	.word	index@(_Z8relukernPKfPfm)
        /*0008*/ 	.word	0x00000014


	//----- nvinfo : EIATTR_FRAME_SIZE
	.align		4
.L_1:
        /*000c*/ 	.byte	0x04, 0x11
        /*000e*/ 	.short	(.L_3 - .L_2)
	.align		4
.L_2:
        /*0010*/ 	.word	index@(_Z8relukernPKfPfm)
        /*0014*/ 	.word	0x00000000


	//----- nvinfo : EIATTR_MIN_STACK_SIZE
	.align		4
.L_3:
        /*0018*/ 	.byte	0x04, 0x12
        /*001a*/ 	.short	(.L_5 - .L_4)
	.align		4
.L_4:
        /*001c*/ 	.word	index@(_Z8relukernPKfPfm)
        /*0020*/ 	.word	0x00000000
.L_5:


//--------------------- .nv.compat                --------------------------
	.section	.nv.compat,"",@"SHT_CUDA_COMPAT_INFO"
	.align	4
        /*0000*/ 	.byte	0x02, 0x09, 0x00, 0x00, 0x02, 0x02, 0x01, 0x00, 0x02, 0x05, 0x05, 0x00, 0x03, 0x07, 0x01, 0x01
        /*0010*/ 	.byte	0x02, 0x03, 0x00, 0x00, 0x02, 0x06, 0x01, 0x00, 0x04, 0x0b, 0x08, 0x00, 0x09, 0x00, 0x00, 0x00
        /*0020*/ 	.byte	0x00, 0x00, 0x00, 0x00


//--------------------- .nv.info._Z8relukernPKfPfm --------------------------
	.section	.nv.info._Z8relukernPKfPfm,"",@"SHT_CUDA_INFO"
	.sectionflags	@""
	.align	4


	//----- nvinfo : EIATTR_CUDA_API_VERSION
	.align		4
        /*0000*/ 	.byte	0x04, 0x37
        /*0002*/ 	.short	(.L_7 - .L_6)
.L_6:
        /*0004*/ 	.word	0x00000082


	//----- nvinfo : EIATTR_KPARAM_INFO
	.align		4
.L_7:
        /*0008*/ 	.byte	0x04, 0x17
        /*000a*/ 	.short	(.L_9 - .L_8)
.L_8:
        /*000c*/ 	.word	0x00000000
        /*0010*/ 	.short	0x0002
        /*0012*/ 	.short	0x0010
        /*0014*/ 	.byte	0x00, 0xf0, 0x21, 0x00


	//----- nvinfo : EIATTR_KPARAM_INFO
	.align		4
.L_9:
        /*0018*/ 	.byte	0x04, 0x17
        /*001a*/ 	.short	(.L_11 - .L_10)
.L_10:
        /*001c*/ 	.word	0x00000000
        /*0020*/ 	.short	0x0001
        /*0022*/ 	.short	0x0008
        /*0024*/ 	.byte	0x00, 0xf5, 0x21, 0x00


	//----- nvinfo : EIATTR_KPARAM_INFO
	.align		4
.L_11:
        /*0028*/ 	.byte	0x04, 0x17
        /*002a*/ 	.short	(.L_13 - .L_12)
.L_12:
        /*002c*/ 	.word	0x00000000
        /*0030*/ 	.short	0x0000
        /*0032*/ 	.short	0x0000
        /*0034*/ 	.byte	0x00, 0xf5, 0x21, 0x00


	//----- nvinfo : EIATTR_SPARSE_MMA_MASK
	.align		4
.L_13:
        /*0038*/ 	.byte	0x03, 0x50
        /*003a*/ 	.short	0x0000


	//----- nvinfo : EIATTR_MAXREG_COUNT
	.align		4
        /*003c*/ 	.byte	0x03, 0x1b
        /*003e*/ 	.short	0x00ff


	//----- nvinfo : EIATTR_MERCURY_ISA_VERSION
	.align		4
        /*0040*/ 	.byte	0x03, 0x5f
        /*0042*/ 	.short	0x0101


	//----- nvinfo : EIATTR_VRC_CTA_INIT_COUNT
	.align		4
        /*0044*/ 	.byte	0x02, 0x4a
	.zero		1
	.zero		1


	//----- nvinfo : EIATTR_EXIT_INSTR_OFFSETS
	.align		4
        /*0048*/ 	.byte	0x04, 0x1c
        /*004a*/ 	.short	(.L_15 - .L_14)


	//   ....[0]....
.L_14:
        /*004c*/ 	.word	0x00000290


	//   ....[1]....
        /*0050*/ 	.word	0x000003a0


	//----- nvinfo : EIATTR_CRS_STACK_SIZE
	.align		4
.L_15:
        /*0054*/ 	.byte	0x04, 0x1e
        /*0056*/ 	.short	(.L_17 - .L_16)
.L_16:
        /*0058*/ 	.word	0x00000000


	//----- nvinfo : EIATTR_CBANK_PARAM_SIZE
	.align		4
.L_17:
        /*005c*/ 	.byte	0x03, 0x19
        /*005e*/ 	.short	0x0018


	//----- nvinfo : EIATTR_PARAM_CBANK
	.align		4
        /*0060*/ 	.byte	0x04, 0x0a
        /*0062*/ 	.short	(.L_19 - .L_18)
	.align		4
.L_18:
        /*0064*/ 	.word	index@(.nv.constant0._Z8relukernPKfPfm)
        /*0068*/ 	.short	0x0380
        /*006a*/ 	.short	0x0018


	//----- nvinfo : EIATTR_SW_WAR
	.align		4
.L_19:
        /*006c*/ 	.byte	0x04, 0x36
        /*006e*/ 	.short	(.L_21 - .L_20)
.L_20:
        /*0070*/ 	.word	0x00000008
.L_21:


//--------------------- .nv.callgraph             --------------------------
	.section	.nv.callgraph,"",@"SHT_CUDA_CALLGRAPH"
	.align	4
	.sectionentsize	8
	.align		4
        /*0000*/ 	.word	0x00000000
	.align		4
        /*0004*/ 	.word	0xffffffff
	.align		4
        /*0008*/ 	.word	0x00000000
	.align		4
        /*000c*/ 	.word	0xfffffffe
	.align		4
        /*0010*/ 	.word	0x00000000
	.align		4
        /*0014*/ 	.word	0xfffffffd
	.align		4
        /*0018*/ 	.word	0x00000000
	.align		4
        /*001c*/ 	.word	0xfffffffc


//--------------------- .text._Z8relukernPKfPfm   --------------------------
	.section	.text._Z8relukernPKfPfm,"ax",@progbits
	.align	128
        .global         _Z8relukernPKfPfm
        .type           _Z8relukernPKfPfm,@function
        .size           _Z8relukernPKfPfm,(.L_x_5 - _Z8relukernPKfPfm)
        .other          _Z8relukernPKfPfm,@"STO_CUDA_ENTRY STV_DEFAULT"
_Z8relukernPKfPfm:
.text._Z8relukernPKfPfm:
[----:B------:R-:W-:Y:S01]  /*0000*/  LDC R1, c[0x0][0x37c] ;  /* 0x0000df00ff017b82 */ /* 0x000fe20000000800 */
[----:B------:R-:W0:Y:S07]  /*0010*/  S2R R0, SR_CTAID.X ;  /* 0x0000000000007919 */ /* 0x000e2e0000002500 */
[----:B------:R-:W1:Y:S01]  /*0020*/  LDC.64 R2, c[0x0][0x390] ;  /* 0x0000e400ff027b82 */ /* 0x000e620000000a00 */
[----:B------:R-:W0:Y:S01]  /*0030*/  LDCU UR4, c[0x0][0x360] ;  /* 0x00006c00ff0477ac */ /* 0x000e220008000800 */
[----:B------:R-:W-:Y:S01]  /*0040*/  BSSY.RECONVERGENT B0, `(.L_x_0) ;  /* 0x0000023000007945 */ /* 0x000fe20003800200 */
[----:B------:R-:W0:Y:S01]  /*0050*/  S2R R5, SR_TID.X ;  /* 0x0000000000057919 */ /* 0x000e220000002100 */
[----:B------:R-:W2:Y:S01]  /*0060*/  LDCU UR5, c[0x0][0x370] ;  /* 0x00006e00ff0577ac */ /* 0x000ea20008000800 */
[----:B------:R-:W3:Y:S01]  /*0070*/  LDCU.64 UR6, c[0x0][0x358] ;  /* 0x00006b00ff0677ac */ /* 0x000ee20008000a00 */
[----:B------:R-:W4:Y:S01]  /*0080*/  LDCU.128 UR8, c[0x0][0x380] ;  /* 0x00007000ff0877ac */ /* 0x000f220008000c00 */
[----:B-1----:R-:W-:-:S04]  /*0090*/  SHF.R.U64 R17, R2, 0x2, R3 ;  /* 0x0000000202117819 */ /* 0x002fc80000001203 */
[----:B------:R-:W-:Y:S01]  /*00a0*/  SHF.R.S32.HI R12, RZ, 0x1f, R17 ;  /* 0x0000001fff0c7819 */ /* 0x000fe20000011411 */
[----:B0-----:R-:W-:Y:S01]  /*00b0*/  IMAD R0, R0, UR4, R5 ;  /* 0x0000000400007c24 */ /* 0x001fe2000f8e0205 */
[----:B--2---:R-:W-:Y:S01]  /*00c0*/  UIMAD UR4, UR4, UR5, URZ ;  /* 0x00000005040472a4 */ /* 0x004fe2000f8e02ff */
[----:B------:R-:W-:-:S03]  /*00d0*/  IMAD.SHL.U32 R5, R17, 0x4, RZ ;  /* 0x0000000411057824 */ /* 0x000fc600078e00ff */
[----:B------:R-:W-:Y:S02]  /*00e0*/  ISETP.GT.U32.AND P0, PT, R17, R0, PT ;  /* 0x000000001100720c */ /* 0x000fe40003f04070 */
[----:B------:R-:W-:Y:S02]  /*00f0*/  IADD3 R13, P1, PT, R0, R5, RZ ;  /* 0x00000005000d7210 */ /* 0x000fe40007f3e0ff */
[----:B------:R-:W-:Y:S02]  /*0100*/  ISETP.GT.U32.AND.EX P0, PT, R12, RZ, PT, P0 ;  /* 0x000000ff0c00720c */ /* 0x000fe40003f04100 */
[----:B------:R-:W-:Y:S02]  /*0110*/  LEA.HI.X.SX32 R14, R5, RZ, 0x1, P1 ;  /* 0x000000ff050e7211 */ /* 0x000fe400008f0eff */
[----:B------:R-:W-:-:S04]  /*0120*/  ISETP.GE.U32.AND P1, PT, R13, R2, PT ;  /* 0x000000020d00720c */ /* 0x000fc80003f26070 */
[----:B------:R-:W-:-:S05]  /*0130*/  ISETP.GE.U32.AND.EX P1, PT, R14, R3, PT, P1 ;  /* 0x000000030e00720c */ /* 0x000fca0003f26110 */
[----:B---34-:R-:W-:Y:S08]  /*0140*/  @!P0 BRA `(.L_x_1) ;  /* 0x0000000000488947 */ /* 0x018ff00003800000 */
[----:B------:R-:W-:-:S07]  /*0150*/  IMAD.MOV.U32 R15, RZ, RZ, RZ ;  /* 0x000000ffff0f7224 */ /* 0x000fce00078e00ff */
.L_x_2:
[C---:B0-----:R-:W-:Y:S01]  /*0160*/  IMAD.SHL.U32 R10, R0.reuse, 0x10, RZ ;  /* 0x00000010000a7824 */ /* 0x041fe200078e00ff */
[----:B------:R-:W-:-:S04]  /*0170*/  SHF.L.U64.HI R11, R0, 0x4, R15 ;  /* 0x00000004000b7819 */ /* 0x000fc8000001020f */
[----:B------:R-:W-:-:S04]  /*0180*/  IADD3 R8, P0, PT, R10, UR8, RZ ;  /* 0x000000080a087c10 */ /* 0x000fc8000ff1e0ff */
[----:B------:R-:W-:-:S05]  /*0190*/  IADD3.X R9, PT, PT, R11, UR9, RZ, P0, !PT ;  /* 0x000000090b097c10 */ /* 0x000fca00087fe4ff */
[----:B------:R-:W2:Y:S01]  /*01a0*/  LDG.E.128 R4, desc[UR6][R8.64] ;  /* 0x0000000608047981 */ /* 0x000ea2000c1e1d00 */
[----:B------:R-:W-:-:S04]  /*01b0*/  IADD3 R10, P0, PT, R10, UR10, RZ ;  /* 0x0000000a0a0a7c10 */ /* 0x000fc8000ff1e0ff */
[----:B------:R-:W-:Y:S02]  /*01c0*/  IADD3.X R11, PT, PT, R11, UR11, RZ, P0, !PT ;  /* 0x0000000b0b0b7c10 */ /* 0x000fe400087fe4ff */
[----:B------:R-:W-:-:S05]  /*01d0*/  IADD3 R0, P0, PT, R0, UR4, RZ ;  /* 0x0000000400007c10 */ /* 0x000fca000ff1e0ff */
[----:B------:R-:W-:Y:S01]  /*01e0*/  IMAD.X R15, RZ, RZ, R15, P0 ;  /* 0x000000ffff0f7224 */ /* 0x000fe200000e060f */
[----:B------:R-:W-:-:S04]  /*01f0*/  ISETP.GE.U32.AND P0, PT, R0, R17, PT ;  /* 0x000000110000720c */ /* 0x000fc80003f06070 */
[----:B------:R-:W-:Y:S02]  /*0200*/  ISETP.GE.U32.AND.EX P0, PT, R15, R12, PT, P0 ;  /* 0x0000000c0f00720c */ /* 0x000fe40003f06100 */
[----:B--2---:R-:W-:Y:S02]  /*0210*/  FMNMX R4, RZ, R4, !PT ;  /* 0x00000004ff047209 */ /* 0x004fe40007800000 */
[----:B------:R-:W-:Y:S02]  /*0220*/  FMNMX R5, RZ, R5, !PT ;  /* 0x00000005ff057209 */ /* 0x000fe40007800000 */
[----:B------:R-:W-:Y:S02]  /*0230*/  FMNMX R6, RZ, R6, !PT ;  /* 0x00000006ff067209 */ /* 0x000fe40007800000 */
[----:B------:R-:W-:-:S05]  /*0240*/  FMNMX R7, RZ, R7, !PT ;  /* 0x00000007ff077209 */ /* 0x000fca0007800000 */
[----:B------:R0:W-:Y:S01]  /*0250*/  STG.E.128 desc[UR6][R10.64], R4 ;  /* 0x000000040a007986 */ /* 0x0001e2000c101d06 */
[----:B------:R-:W-:Y:S05]  /*0260*/  @!P0 BRA `(.L_x_2) ;  /* 0xfffffffc00bc8947 */ /* 0x000fea000383ffff */
.L_x_1:
[----:B------:R-:W-:Y:S05]  /*0270*/  BSYNC.RECONVERGENT B0 ;  /* 0x0000000000007941 */ /* 0x000fea0003800200 */
.L_x_0:
[----:B------:R-:W1:Y:S02]  /*0280*/  LDCU.128 UR12, c[0x0][0x380] ;  /* 0x00007000ff0c77ac */ /* 0x000e640008000c00 */
[----:B-1----:R-:W-:Y:S05]  /*0290*/  @P1 EXIT ;  /* 0x000000000000194d */ /* 0x002fea0003800000 */
[----:B0-----:R-:W-:Y:S02]  /*02a0*/  IMAD.MOV.U32 R11, RZ, RZ, R13 ;  /* 0x000000ffff0b7224 */ /* 0x001fe400078e000d */
[----:B------:R-:W-:-:S07]  /*02b0*/  IMAD.MOV.U32 R0, RZ, RZ, R14 ;  /* 0x000000ffff007224 */ /* 0x000fce00078e000e */
.L_x_3:
[C---:B0-----:R-:W-:Y:S01]  /*02c0*/  IMAD.SHL.U32 R6, R11.reuse, 0x4, RZ ;  /* 0x000000040b067824 */ /* 0x041fe200078e00ff */
[----:B------:R-:W-:-:S04]  /*02d0*/  SHF.L.U64.HI R7, R11, 0x2, R0 ;  /* 0x000000020b077819 */ /* 0x000fc80000010200 */
[----:B------:R-:W-:-:S04]  /*02e0*/  IADD3 R4, P0, PT, R6, UR12, RZ ;  /* 0x0000000c06047c10 */ /* 0x000fc8000ff1e0ff */
[----:B------:R-:W-:-:S05]  /*02f0*/  IADD3.X R5, PT, PT, R7, UR13, RZ, P0, !PT ;  /* 0x0000000d07057c10 */ /* 0x000fca00087fe4ff */
[----:B------:R-:W2:Y:S01]  /*0300*/  LDG.E R4, desc[UR6][R4.64] ;  /* 0x0000000604047981 */ /* 0x000ea2000c1e1900 */
[----:B------:R-:W-:-:S04]  /*0310*/  IADD3 R6, P0, PT, R6, UR14, RZ ;  /* 0x0000000e06067c10 */ /* 0x000fc8000ff1e0ff */
[----:B------:R-:W-:Y:S02]  /*0320*/  IADD3.X R7, PT, PT, R7, UR15, RZ, P0, !PT ;  /* 0x0000000f07077c10 */ /* 0x000fe400087fe4ff */
[----:B------:R-:W-:-:S05]  /*0330*/  IADD3 R11, P0, PT, R11, UR4, RZ ;  /* 0x000000040b0b7c10 */ /* 0x000fca000ff1e0ff */
[----:B------:R-:W-:Y:S01]  /*0340*/  IMAD.X R0, RZ, RZ, R0, P0 ;  /* 0x000000ffff007224 */ /* 0x000fe200000e0600 */
[----:B------:R-:W-:-:S04]  /*0350*/  ISETP.GE.U32.AND P0, PT, R11, R2, PT ;  /* 0x000000020b00720c */ /* 0x000fc80003f06070 */
[----:B------:R-:W-:Y:S02]  /*0360*/  ISETP.GE.U32.AND.EX P0, PT, R0, R3, PT, P0 ;  /* 0x000000030000720c */ /* 0x000fe40003f06100 */
[----:B--2---:R-:W-:-:S05]  /*0370*/  FMNMX R9, RZ, R4, !PT ;  /* 0x00000004ff097209 */ /* 0x004fca0007800000 */
[----:B------:R0:W-:Y:S06]  /*0380*/  STG.E desc[UR6][R6.64], R9 ;  /* 0x0000000906007986 */ /* 0x0001ec000c101906 */
[----:B------:R-:W-:Y:S05]  /*0390*/  @!P0 BRA `(.L_x_3) ;  /* 0xfffffffc00c88947 */ /* 0x000fea000383ffff */
[----:B------:R-:W-:Y:S05]  /*03a0*/  EXIT ;  /* 0x000000000000794d */ /* 0x000fea0003800000 */
.L_x_4:
[----:B------:R-:W-:-:S00]  /*03b0*/  BRA `(.L_x_4) ;  /* 0xfffffffc00fc7947 */ /* 0x000fc0000383ffff */
[----:B------:R-:W-:-:S00]  /*03c0*/  NOP ;  /* 0x0000000000007918 */ /* 0x000fc00000000000 */
        /* <DEDUP_REMOVED lines=11> */
.L_x_5:


//--------------------- .nv.shared.reserved.0     --------------------------
	.section	.nv.shared.reserved.0,"aw",@nobits
	.weak		__nv_reservedSMEM_offset_0_alias
	.size		__nv_reservedSMEM_offset_0_alias, 0, 64
	.other		__nv_reservedSMEM_offset_0_alias,@"STO_CUDA_RESERVED_SHARED STV_DEFAULT"
__nv_reservedSMEM_offset_0_alias:
	.zero		0
	.zero		64


//--------------------- .nv.constant0._Z8relukernPKfPfm --------------------------
	.section	.nv.constant0._Z8relukernPKfPfm,"a",@progbits
	.sectionflags	@""
	.align	4
.nv.constant0._Z8relukernPKfPfm:
	.zero		920


//--------------------- SYMBOLS --------------------------

	.type		.nv.reservedSmem.offset0,@object
	.size		.nv.reservedSmem.offset0,0x4
